	.headerflags	@"EF_CUDA_TEXMODE_UNIFIED EF_CUDA_64BIT_ADDRESS EF_CUDA_ACCELERATORS EF_CUDA_SM90 EF_CUDA_VIRTUAL_SM(EF_CUDA_SM90)"
	.elftype	@"ET_EXEC"


//--------------------- .nv.info                  --------------------------
	.section	.nv.info,"",@"SHT_CUDA_INFO"
	.align	4


	//----- nvinfo : EIATTR_REGCOUNT
	.align		4
        /*0000*/ 	.byte	0x04, 0x2f
        /*0002*/ 	.short	(.L_3 - .L_2)
	.align		4
.L_2:
        /*0004*/ 	.word	index@(triton_poi_fused__native_batch_norm_legit_no_training_leaky_relu_7)
        /*0008*/ 	.word	0x00000010


	//----- nvinfo : EIATTR_MIN_STACK_SIZE
	.align		4
.L_3:
        /*000c*/ 	.byte	0x04, 0x12
        /*000e*/ 	.short	(.L_5 - .L_4)
	.align		4
.L_4:
        /*0010*/ 	.word	index@(triton_poi_fused__native_batch_norm_legit_no_training_leaky_relu_7)
        /*0014*/ 	.word	0x00000000


	//----- nvinfo : EIATTR_FRAME_SIZE
	.align		4
.L_5:
        /*0018*/ 	.byte	0x04, 0x11
        /*001a*/ 	.short	(.L_7 - .L_6)
	.align		4
.L_6:
        /*001c*/ 	.word	index@(triton_poi_fused__native_batch_norm_legit_no_training_leaky_relu_7)
        /*0020*/ 	.word	0x00000000


	//----- nvinfo : EIATTR_MIN_STACK_SIZE
	.align		4
.L_7:
        /*0024*/ 	.byte	0x04, 0x12
        /*0026*/ 	.short	(.L_9 - .L_8)
	.align		4
.L_8:
        /*0028*/ 	.word	index@(triton_poi_fused__native_batch_norm_legit_no_training_leaky_relu_7)
        /*002c*/ 	.word	0x00000000
.L_9:


//--------------------- .nv.info.triton_poi_fused__native_batch_norm_legit_no_training_leaky_relu_7 --------------------------
	.section	.nv.info.triton_poi_fused__native_batch_norm_legit_no_training_leaky_relu_7,"",@"SHT_CUDA_INFO"
	.sectionflags	@""
	.align	4


	//----- nvinfo : EIATTR_CUDA_API_VERSION
	.align		4
        /*0000*/ 	.byte	0x04, 0x37
        /*0002*/ 	.short	(.L_11 - .L_10)
.L_10:
        /*0004*/ 	.word	0x0000007c


	//----- nvinfo : EIATTR_KPARAM_INFO
	.align		4
.L_11:
        /*0008*/ 	.byte	0x04, 0x17
        /*000a*/ 	.short	(.L_13 - .L_12)
.L_12:
        /*000c*/ 	.word	0x00000000
        /*0010*/ 	.short	0x0006
        /*0012*/ 	.short	0x0030
        /*0014*/ 	.byte	0x00, 0xf0, 0x11, 0x00


	//----- nvinfo : EIATTR_KPARAM_INFO
	.align		4
.L_13:
        /*0018*/ 	.byte	0x04, 0x17
        /*001a*/ 	.short	(.L_15 - .L_14)
.L_14:
        /*001c*/ 	.word	0x00000000
        /*0020*/ 	.short	0x0005
        /*0022*/ 	.short	0x0028
        /*0024*/ 	.byte	0x00, 0xf4, 0x21, 0x00


	//----- nvinfo : EIATTR_KPARAM_INFO
	.align		4
.L_15:
        /*0028*/ 	.byte	0x04, 0x17
        /*002a*/ 	.short	(.L_17 - .L_16)
.L_16:
        /*002c*/ 	.word	0x00000000
        /*0030*/ 	.short	0x0004
        /*0032*/ 	.short	0x0020
        /*0034*/ 	.byte	0x00, 0xf4, 0x21, 0x00


	//----- nvinfo : EIATTR_KPARAM_INFO
	.align		4
.L_17:
        /*0038*/ 	.byte	0x04, 0x17
        /*003a*/ 	.short	(.L_19 - .L_18)
.L_18:
        /*003c*/ 	.word	0x00000000
        /*0040*/ 	.short	0x0003
        /*0042*/ 	.short	0x0018
        /*0044*/ 	.byte	0x00, 0xf4, 0x21, 0x00


	//----- nvinfo : EIATTR_KPARAM_INFO
	.align		4
.L_19:
        /*0048*/ 	.byte	0x04, 0x17
        /*004a*/ 	.short	(.L_21 - .L_20)
.L_20:
        /*004c*/ 	.word	0x00000000
        /*0050*/ 	.short	0x0002
        /*0052*/ 	.short	0x0010
        /*0054*/ 	.byte	0x00, 0xf4, 0x21, 0x00


	//----- nvinfo : EIATTR_KPARAM_INFO
	.align		4
.L_21:
        /*0058*/ 	.byte	0x04, 0x17
        /*005a*/ 	.short	(.L_23 - .L_22)
.L_22:
        /*005c*/ 	.word	0x00000000
        /*0060*/ 	.short	0x0001
        /*0062*/ 	.short	0x0008
        /*0064*/ 	.byte	0x00, 0xf4, 0x21, 0x00


	//----- nvinfo : EIATTR_KPARAM_INFO
	.align		4
.L_23:
        /*0068*/ 	.byte	0x04, 0x17
        /*006a*/ 	.short	(.L_25 - .L_24)
.L_24:
        /*006c*/ 	.word	0x00000000
        /*0070*/ 	.short	0x0000
        /*0072*/ 	.short	0x0000
        /*0074*/ 	.byte	0x00, 0xf4, 0x21, 0x00


	//----- nvinfo : EIATTR_SPARSE_MMA_MASK
	.align		4
.L_25:
        /*0078*/ 	.byte	0x03, 0x50
        /*007a*/ 	.short	0x0000


	//----- nvinfo : EIATTR_MAXREG_COUNT
	.align		4
        /*007c*/ 	.byte	0x03, 0x1b
        /*007e*/ 	.short	0x00ff


	//----- nvinfo : EIATTR_EXIT_INSTR_OFFSETS
	.align		4
        /*0080*/ 	.byte	0x04, 0x1c
        /*0082*/ 	.short	(.L_27 - .L_26)


	//   ....[0]....
.L_26:
        /*0084*/ 	.word	0x000003d0


	//----- nvinfo : EIATTR_REQNTID
	.align		4
.L_27:
        /*0088*/ 	.byte	0x04, 0x10
        /*008a*/ 	.short	(.L_29 - .L_28)
.L_28:
        /*008c*/ 	.word	0x00000100
        /*0090*/ 	.word	0x00000001
        /*0094*/ 	.word	0x00000001


	//----- nvinfo : EIATTR_CBANK_PARAM_SIZE
	.align		4
.L_29:
        /*0098*/ 	.byte	0x03, 0x19
        /*009a*/ 	.short	0x0034


	//----- nvinfo : EIATTR_PARAM_CBANK
	.align		4
        /*009c*/ 	.byte	0x04, 0x0a
        /*009e*/ 	.short	(.L_31 - .L_30)
	.align		4
.L_30:
        /*00a0*/ 	.word	index@(.nv.constant0.triton_poi_fused__native_batch_norm_legit_no_training_leaky_relu_7)
        /*00a4*/ 	.short	0x0210
        /*00a6*/ 	.short	0x0034


	//----- nvinfo : EIATTR_SW_WAR
	.align		4
.L_31:
        /*00a8*/ 	.byte	0x04, 0x36
        /*00aa*/ 	.short	(.L_33 - .L_32)
.L_32:
        /*00ac*/ 	.word	0x00000008
.L_33:


//--------------------- .nv.callgraph             --------------------------
	.section	.nv.callgraph,"",@"SHT_CUDA_CALLGRAPH"
	.align	4
	.sectionentsize	8
	.align		4
        /*0000*/ 	.word	0x00000000
	.align		4
        /*0004*/ 	.word	0xffffffff
	.align		4
        /*0008*/ 	.word	0x00000000
	.align		4
        /*000c*/ 	.word	0xfffffffe
	.align		4
        /*0010*/ 	.word	0x00000000
	.align		4
        /*0014*/ 	.word	0xfffffffd
	.align		4
        /*0018*/ 	.word	0x00000000
	.align		4
        /*001c*/ 	.word	0xfffffffc


//--------------------- .nv.constant4             --------------------------
	.section	.nv.constant4,"a",@progbits
	.align	8
	.align		8
.nv.constant4:
        /*0000*/ 	.dword	_$_str
	.align		8
        /*0008*/ 	.dword	_$_str_$_2


//--------------------- .text.triton_poi_fused__native_batch_norm_legit_no_training_leaky_relu_7 --------------------------
	.section	.text.triton_poi_fused__native_batch_norm_legit_no_training_leaky_relu_7,"ax",@progbits
	.align	128
        .global         triton_poi_fused__native_batch_norm_legit_no_training_leaky_relu_7
        .type           triton_poi_fused__native_batch_norm_legit_no_training_leaky_relu_7,@function
        .size           triton_poi_fused__native_batch_norm_legit_no_training_leaky_relu_7,(.L_x_1 - triton_poi_fused__native_batch_norm_legit_no_training_leaky_relu_7)
        .other          triton_poi_fused__native_batch_norm_legit_no_training_leaky_relu_7,@"STO_CUDA_ENTRY STV_DEFAULT"
triton_poi_fused__native_batch_norm_legit_no_training_leaky_relu_7:
.text.triton_poi_fused__native_batch_norm_legit_no_training_leaky_relu_7:
[----:B------:R-:W-:Y:S01]  /*0000*/  LDC R1, c[0x0][0x28] ;  /* 0x00000a00ff017b82 */ /* 0x000fe20000000800 */
[----:B------:R-:W1:Y:S07]  /*0010*/  S2R R0, SR_TID.X ;  /* 0x0000000000007919 */ /* 0x000e6e0000002100 */
[----:B------:R-:W2:Y:S01]  /*0020*/  LDC.64 R2, c[0x0][0x228] ;  /* 0x00008a00ff027b82 */ /* 0x000ea20000000a00 */
[----:B------:R-:W-:Y:S01]  /*0030*/  ULDC.64 UR4, c[0x0][0x208] ;  /* 0x0000820000047ab9 */ /* 0x000fe20000000a00 */
[----:B------:R-:W3:Y:S06]  /*0040*/  S2R R7, SR_CTAID.X ;  /* 0x0000000000077919 */ /* 0x000eec0000002500 */
[----:B------:R-:W4:Y:S08]  /*0050*/  LDC.64 R8, c[0x0][0x230] ;  /* 0x00008c00ff087b82 */ /* 0x000f300000000a00 */
[----:B------:R-:W5:Y:S01]  /*0060*/  LDC.64 R10, c[0x0][0x238] ;  /* 0x00008e00ff0a7b82 */ /* 0x000f620000000a00 */
[----:B-1----:R-:W-:-:S02]  /*0070*/  SHF.L.U32 R0, R0, 0x1, RZ ;  /* 0x0000000100007819 */ /* 0x002fc400000006ff */
[----:B---3--:R-:W-:Y:S02]  /*0080*/  SHF.R.S32.HI R5, RZ, 0x16, R7 ;  /* 0x00000016ff057819 */ /* 0x008fe40000011407 */
[----:B------:R-:W-:Y:S02]  /*0090*/  LOP3.LUT R0, R0, 0x1fe, RZ, 0xc0, !PT ;  /* 0x000001fe00007812 */ /* 0x000fe400078ec0ff */
[----:B------:R-:W-:Y:S02]  /*00a0*/  SGXT R5, R5, 0x1 ;  /* 0x000000010505781a */ /* 0x000fe40000000200 */
[----:B------:R-:W-:Y:S02]  /*00b0*/  LEA R0, R7, R0, 0x9 ;  /* 0x0000000007007211 */ /* 0x000fe400078e48ff */
[----:B------:R-:W1:Y:S02]  /*00c0*/  LDC.64 R6, c[0x0][0x220] ;  /* 0x00008800ff067b82 */ /* 0x000e640000000a00 */
[----:B------:R-:W-:-:S04]  /*00d0*/  LEA.HI R5, R5, R0, RZ, 0x5 ;  /* 0x0000000005057211 */ /* 0x000fc800078f28ff */
[----:B------:R-:W-:-:S04]  /*00e0*/  LOP3.LUT R5, R5, 0xffffffe0, RZ, 0xc0, !PT ;  /* 0xffffffe005057812 */ /* 0x000fc800078ec0ff */
[----:B------:R-:W-:Y:S02]  /*00f0*/  IADD3 R13, R0, -R5, RZ ;  /* 0x80000005000d7210 */ /* 0x000fe40007ffe0ff */
[----:B------:R-:W3:Y:S03]  /*0100*/  LDC.64 R4, c[0x0][0x218] ;  /* 0x00008600ff047b82 */ /* 0x000ee60000000a00 */
[----:B--2---:R-:W-:-:S06]  /*0110*/  IMAD.WIDE R2, R13, 0x4, R2 ;  /* 0x000000040d027825 */ /* 0x004fcc00078e0202 */
[----:B------:R-:W2:Y:S01]  /*0120*/  LDG.E.EL.64 R2, desc[UR4][R2.64] ;  /* 0x0000000402027981 */ /* 0x000ea2000c2e1b00 */
[----:B-1----:R-:W-:-:S06]  /*0130*/  IMAD.WIDE R6, R13, 0x4, R6 ;  /* 0x000000040d067825 */ /* 0x002fcc00078e0206 */
[----:B------:R-:W2:Y:S01]  /*0140*/  LDG.E.EL.64 R6, desc[UR4][R6.64] ;  /* 0x0000000406067981 */ /* 0x000ea2000c2e1b00 */
[----:B---3--:R-:W-:-:S06]  /*0150*/  IMAD.WIDE R4, R0, 0x4, R4 ;  /* 0x0000000400047825 */ /* 0x008fcc00078e0204 */
[----:B------:R-:W3:Y:S01]  /*0160*/  LDG.E.64 R4, desc[UR4][R4.64] ;  /* 0x0000000404047981 */ /* 0x000ee2000c1e1b00 */
[----:B----4-:R-:W-:-:S04]  /*0170*/  IMAD.WIDE R8, R13, 0x4, R8 ;  /* 0x000000040d087825 */ /* 0x010fc800078e0208 */
[----:B-----5:R-:W-:Y:S02]  /*0180*/  IMAD.WIDE R10, R13, 0x4, R10 ;  /* 0x000000040d0a7825 */ /* 0x020fe400078e020a */
[----:B------:R-:W4:Y:S04]  /*0190*/  LDG.E.EL.64 R8, desc[UR4][R8.64] ;  /* 0x0000000408087981 */ /* 0x000f28000c2e1b00 */
[----:B------:R-:W4:Y:S01]  /*01a0*/  LDG.E.EL.64 R10, desc[UR4][R10.64] ;  /* 0x000000040a0a7981 */ /* 0x000f22000c2e1b00 */
[----:B--2---:R-:W-:Y:S01]  /*01b0*/  FADD R2, R2, 9.9999997473787516356e-06 ;  /* 0x3727c5ac02027421 */ /* 0x004fe20000000000 */
[----:B------:R-:W-:-:S03]  /*01c0*/  FADD R3, R3, 9.9999997473787516356e-06 ;  /* 0x3727c5ac03037421 */ /* 0x000fc60000000000 */
[----:B------:R-:W1:Y:S08]  /*01d0*/  MUFU.SQRT R12, R2 ;  /* 0x00000002000c7308 */ /* 0x000e700000002000 */
[----:B------:R-:W2:Y:S01]  /*01e0*/  MUFU.SQRT R13, R3 ;  /* 0x00000003000d7308 */ /* 0x000ea20000002000 */
[C---:B-1----:R-:W-:Y:S02]  /*01f0*/  FSETP.GT.AND P0, PT, R12.reuse, 8.50705917302346158658e+37, PT ;  /* 0x7e8000000c00780b */ /* 0x042fe40003f04000 */
[----:B------:R-:W-:-:S02]  /*0200*/  FSETP.GEU.AND P2, PT, R12, 1.175494350822287508e-38, PT ;  /* 0x008000000c00780b */ /* 0x000fc40003f4e000 */
[C---:B--2---:R-:W-:Y:S02]  /*0210*/  FSETP.GT.AND P1, PT, R13.reuse, 8.50705917302346158658e+37, PT ;  /* 0x7e8000000d00780b */ /* 0x044fe40003f24000 */
[----:B------:R-:W-:-:S07]  /*0220*/  FSETP.GEU.AND P3, PT, R13, 1.175494350822287508e-38, PT ;  /* 0x008000000d00780b */ /* 0x000fce0003f6e000 */
[----:B------:R-:W-:Y:S01]  /*0230*/  @P0 FMUL R12, R12, 0.25 ;  /* 0x3e8000000c0c0820 */ /* 0x000fe20000400000 */
[----:B------:R-:W-:-:S03]  /*0240*/  HFMA2.MMA R2, -RZ, RZ, 1.625, 0 ;  /* 0x3e800000ff027435 */ /* 0x000fc600000001ff */
[----:B------:R-:W-:Y:S01]  /*0250*/  @!P2 FMUL R12, R12, 16777216 ;  /* 0x4b8000000c0ca820 */ /* 0x000fe20000400000 */
[----:B------:R-:W-:-:S04]  /*0260*/  @P1 FMUL R13, R13, 0.25 ;  /* 0x3e8000000d0d1820 */ /* 0x000fc80000400000 */
[----:B------:R-:W-:Y:S01]  /*0270*/  @!P3 FMUL R13, R13, 16777216 ;  /* 0x4b8000000d0db820 */ /* 0x000fe20000400000 */
[----:B------:R-:W1:Y:S01]  /*0280*/  MUFU.RCP R12, R12 ;  /* 0x0000000c000c7308 */ /* 0x000e620000001000 */
[----:B------:R-:W-:-:S07]  /*0290*/  FSEL R3, R2, 1, P0 ;  /* 0x3f80000002037808 */ /* 0x000fce0000000000 */
[----:B------:R-:W2:Y:S01]  /*02a0*/  MUFU.RCP R13, R13 ;  /* 0x0000000d000d7308 */ /* 0x000ea20000001000 */
[----:B------:R-:W-:Y:S01]  /*02b0*/  FSEL R2, R2, 1, P1 ;  /* 0x3f80000002027808 */ /* 0x000fe20000800000 */
[----:B------:R-:W-:Y:S01]  /*02c0*/  @!P2 FMUL R3, R3, 16777216 ;  /* 0x4b8000000303a820 */ /* 0x000fe20000400000 */
[----:B---3--:R-:W-:-:S03]  /*02d0*/  FADD R5, R5, -R7 ;  /* 0x8000000705057221 */ /* 0x008fc60000000000 */
[----:B------:R-:W-:Y:S01]  /*02e0*/  @!P3 FMUL R2, R2, 16777216 ;  /* 0x4b8000000202b820 */ /* 0x000fe20000400000 */
[----:B------:R-:W-:Y:S01]  /*02f0*/  FADD R4, R4, -R6 ;  /* 0x8000000604047221 */ /* 0x000fe20000000000 */
[----:B-1----:R-:W-:Y:S02]  /*0300*/  FMUL R7, R12, R3 ;  /* 0x000000030c077220 */ /* 0x002fe40000400000 */
[----:B--2---:R-:W-:Y:S02]  /*0310*/  FMUL R6, R13, R2 ;  /* 0x000000020d067220 */ /* 0x004fe40000400000 */
[----:B------:R-:W1:Y:S01]  /*0320*/  LDC.64 R2, c[0x0][0x210] ;  /* 0x00008400ff027b82 */ /* 0x000e620000000a00 */
[----:B------:R-:W-:Y:S01]  /*0330*/  FMUL R7, R4, R7 ;  /* 0x0000000704077220 */ /* 0x000fe20000400000 */
[----:B------:R-:W-:-:S03]  /*0340*/  FMUL R6, R5, R6 ;  /* 0x0000000605067220 */ /* 0x000fc60000400000 */
[----:B----4-:R-:W-:Y:S01]  /*0350*/  FFMA R8, R8, R7, R10 ;  /* 0x0000000708087223 */ /* 0x010fe2000000000a */
[----:B------:R-:W-:-:S04]  /*0360*/  FFMA R9, R9, R6, R11 ;  /* 0x0000000609097223 */ /* 0x000fc8000000000b */
[----:B------:R-:W-:Y:S02]  /*0370*/  FSETP.GT.AND P0, PT, R8, RZ, PT ;  /* 0x000000ff0800720b */ /* 0x000fe40003f04000 */
[----:B------:R-:W-:-:S11]  /*0380*/  FSETP.GT.AND P1, PT, R9, RZ, PT ;  /* 0x000000ff0900720b */ /* 0x000fd60003f24000 */
[----:B------:R-:W-:Y:S01]  /*0390*/  @!P0 FMUL R8, R8, 0.0099999997764825820923 ;  /* 0x3c23d70a08088820 */ /* 0x000fe20000400000 */
[----:B-1----:R-:W-:-:S04]  /*03a0*/  IMAD.WIDE R2, R0, 0x4, R2 ;  /* 0x0000000400027825 */ /* 0x002fc800078e0202 */
[----:B------:R-:W-:-:S05]  /*03b0*/  @!P1 FMUL R9, R9, 0.0099999997764825820923 ;  /* 0x3c23d70a09099820 */ /* 0x000fca0000400000 */
[----:B------:R-:W-:Y:S01]  /*03c0*/  STG.E.64 desc[UR4][R2.64], R8 ;  /* 0x0000000802007986 */ /* 0x000fe2000c101b04 */
[----:B------:R-:W-:Y:S05]  /*03d0*/  EXIT ;  /* 0x000000000000794d */ /* 0x000fea0003800000 */
.L_x_0:
[----:B------:R-:W-:-:S00]  /*03e0*/  BRA `(.L_x_0) ;  /* 0xfffffffc00fc7947 */ /* 0x000fc0000383ffff */
[----:B------:R-:W-:-:S00]  /*03f0*/  NOP ;  /* 0x0000000000007918 */ /* 0x000fc00000000000 */
        /* <DEDUP_REMOVED lines=8> */
.L_x_1:


//--------------------- .nv.global.init           --------------------------
	.section	.nv.global.init,"aw",@progbits
.nv.global.init:
	.type		_$_str,@object
	.size		_$_str,(_$_str_$_2 - _$_str)
_$_str:
        /*0000*/ 	.byte	0x5f, 0x5f, 0x43, 0x55, 0x44, 0x41, 0x5f, 0x46, 0x54, 0x5a, 0x00
	.type		_$_str_$_2,@object
	.size		_$_str_$_2,(.L_1 - _$_str_$_2)
_$_str_$_2:
        /*000b*/ 	.byte	0x5f, 0x5f, 0x43, 0x55, 0x44, 0x41, 0x5f, 0x50, 0x52, 0x45, 0x43, 0x5f, 0x53, 0x51, 0x52, 0x54
        /*001b*/ 	.byte	0x00
.L_1:


//--------------------- .nv.constant0.triton_poi_fused__native_batch_norm_legit_no_training_leaky_relu_7 --------------------------
	.section	.nv.constant0.triton_poi_fused__native_batch_norm_legit_no_training_leaky_relu_7,"a",@progbits
	.sectionflags	@""
	.align	4
.nv.constant0.triton_poi_fused__native_batch_norm_legit_no_training_leaky_relu_7:
	.zero		580
